//
// Generated by NVIDIA NVVM Compiler
//
// Compiler Build ID: CL-36424714
// Cuda compilation tools, release 13.0, V13.0.88
// Based on NVVM 20.0.0
//

.version 9.0
.target sm_100
.address_size 64

	// .globl	_Z10vector_addPfS_i

.visible .entry _Z10vector_addPfS_i(
	.param .u64 .ptr .align 1 _Z10vector_addPfS_i_param_0,
	.param .u64 .ptr .align 1 _Z10vector_addPfS_i_param_1,
	.param .u32 _Z10vector_addPfS_i_param_2
)
{
	.reg .pred 	%p<2>;
	.reg .b32 	%r<6>;
	.reg .b32 	%f<4>;
	.reg .b64 	%rd<8>;

	ld.param.u64 	%rd1, [_Z10vector_addPfS_i_param_0];
	ld.param.u64 	%rd2, [_Z10vector_addPfS_i_param_1];
	ld.param.u32 	%r2, [_Z10vector_addPfS_i_param_2];
	mov.u32 	%r3, %tid.x;
	mov.u32 	%r4, %ntid.x;
	mov.u32 	%r5, %ctaid.x;
	mad.lo.s32 	%r1, %r4, %r5, %r3;
	setp.ge.s32 	%p1, %r1, %r2;
	@%p1 bra 	$L__BB0_2;
	cvta.to.global.u64 	%rd3, %rd1;
	cvta.to.global.u64 	%rd4, %rd2;
	mul.wide.s32 	%rd5, %r1, 4;
	add.s64 	%rd6, %rd3, %rd5;
	ld.global.f32 	%f1, [%rd6];
	add.s64 	%rd7, %rd4, %rd5;
	ld.global.f32 	%f2, [%rd7];
	add.f32 	%f3, %f1, %f2;
	st.global.f32 	[%rd6], %f3;
$L__BB0_2:
	ret;

}


// ===== COMPILED SASS (sm_100) =====

	.target	sm_100

	.elftype	@"ET_EXEC"


//--------------------- .note.nv.tkinfo           --------------------------
	.section	.note.nv.tkinfo,"",@"SHT_NOTE"
	.sectionflags	@"SHF_NOTE_NV_TKINFO"
	.tkinfo
        /*0018*/ 	.word	0x00000002
        /*0030*/ 	.string	""
        /*0030*/ 	.string	"ptxas"
        /*0030*/ 	.string	"Cuda compilation tools, release 13.0, V13.0.88"
        /*0030*/ 	.string	"Build cuda_13.0.r13.0/compiler.36424714_0"
        /*0030*/ 	.string	"-arch sm_100 -m 64 "



//--------------------- .note.nv.cuinfo           --------------------------
	.section	.note.nv.cuinfo,"",@"SHT_NOTE"
	.sectionflags	@"SHF_NOTE_NV_CUINFO"
        /*0018*/ 	.short	0x0002
        /*001a*/ 	.short	0x0064
        /*001c*/ 	.short	0x0082
	.zero		2


//--------------------- .nv.info                  --------------------------
	.section	.nv.info,"",@"SHT_CUDA_INFO"
	.align	4


	//----- nvinfo : EIATTR_REGCOUNT
	.align		4
        /*0000*/ 	.byte	0x04, 0x2f
        /*0002*/ 	.short	(.L_1 - .L_0)
	.align		4
.L_0:
        /*0004*/ 	.word	index@(_Z10vector_addPfS_i)
        /*0008*/ 	.word	0x0000000a


	//----- nvinfo : EIATTR_FRAME_SIZE
	.align		4
.L_1:
        /*000c*/ 	.byte	0x04, 0x11
        /*000e*/ 	.short	(.L_3 - .L_2)
	.align		4
.L_2:
        /*0010*/ 	.word	index@(_Z10vector_addPfS_i)
        /*0014*/ 	.word	0x00000000


	//----- nvinfo : EIATTR_MIN_STACK_SIZE
	.align		4
.L_3:
        /*0018*/ 	.byte	0x04, 0x12
        /*001a*/ 	.short	(.L_5 - .L_4)
	.align		4
.L_4:
        /*001c*/ 	.word	index@(_Z10vector_addPfS_i)
        /*0020*/ 	.word	0x00000000
.L_5:


//--------------------- .nv.compat                --------------------------
	.section	.nv.compat,"",@"SHT_CUDA_COMPAT_INFO"
	.align	4
        /*0000*/ 	.byte	0x02, 0x09, 0x00, 0x00, 0x02, 0x02, 0x01, 0x00, 0x02, 0x05, 0x05, 0x00, 0x03, 0x07, 0x01, 0x01
        /*0010*/ 	.byte	0x02, 0x03, 0x00, 0x00, 0x02, 0x06, 0x01, 0x00, 0x04, 0x0b, 0x08, 0x00, 0x09, 0x00, 0x00, 0x00
        /*0020*/ 	.byte	0x00, 0x00, 0x00, 0x00


//--------------------- .nv.info._Z10vector_addPfS_i --------------------------
	.section	.nv.info._Z10vector_addPfS_i,"",@"SHT_CUDA_INFO"
	.sectionflags	@""
	.align	4


	//----- nvinfo : EIATTR_CUDA_API_VERSION
	.align		4
        /*0000*/ 	.byte	0x04, 0x37
        /*0002*/ 	.short	(.L_7 - .L_6)
.L_6:
        /*0004*/ 	.word	0x00000082


	//----- nvinfo : EIATTR_KPARAM_INFO
	.align		4
.L_7:
        /*0008*/ 	.byte	0x04, 0x17
        /*000a*/ 	.short	(.L_9 - .L_8)
.L_8:
        /*000c*/ 	.word	0x00000000
        /*0010*/ 	.short	0x0002
        /*0012*/ 	.short	0x0010
        /*0014*/ 	.byte	0x00, 0xf0, 0x11, 0x00


	//----- nvinfo : EIATTR_KPARAM_INFO
	.align		4
.L_9:
        /*0018*/ 	.byte	0x04, 0x17
        /*001a*/ 	.short	(.L_11 - .L_10)
.L_10:
        /*001c*/ 	.word	0x00000000
        /*0020*/ 	.short	0x0001
        /*0022*/ 	.short	0x0008
        /*0024*/ 	.byte	0x00, 0xf5, 0x21, 0x00


	//----- nvinfo : EIATTR_KPARAM_INFO
	.align		4
.L_11:
        /*0028*/ 	.byte	0x04, 0x17
        /*002a*/ 	.short	(.L_13 - .L_12)
.L_12:
        /*002c*/ 	.word	0x00000000
        /*0030*/ 	.short	0x0000
        /*0032*/ 	.short	0x0000
        /*0034*/ 	.byte	0x00, 0xf5, 0x21, 0x00


	//----- nvinfo : EIATTR_SPARSE_MMA_MASK
	.align		4
.L_13:
        /*0038*/ 	.byte	0x03, 0x50
        /*003a*/ 	.short	0x0000


	//----- nvinfo : EIATTR_MAXREG_COUNT
	.align		4
        /*003c*/ 	.byte	0x03, 0x1b
        /*003e*/ 	.short	0x00ff


	//----- nvinfo : EIATTR_MERCURY_ISA_VERSION
	.align		4
        /*0040*/ 	.byte	0x03, 0x5f
        /*0042*/ 	.short	0x0101


	//----- nvinfo : EIATTR_VRC_CTA_INIT_COUNT
	.align		4
        /*0044*/ 	.byte	0x02, 0x4a
	.zero		1
	.zero		1


	//----- nvinfo : EIATTR_EXIT_INSTR_OFFSETS
	.align		4
        /*0048*/ 	.byte	0x04, 0x1c
        /*004a*/ 	.short	(.L_15 - .L_14)


	//   ....[0]....
.L_14:
        /*004c*/ 	.word	0x00000070


	//   ....[1]....
        /*0050*/ 	.word	0x00000110


	//----- nvinfo : EIATTR_CBANK_PARAM_SIZE
	.align		4
.L_15:
        /*0054*/ 	.byte	0x03, 0x19
        /*0056*/ 	.short	0x0014


	//----- nvinfo : EIATTR_PARAM_CBANK
	.align		4
        /*0058*/ 	.byte	0x04, 0x0a
        /*005a*/ 	.short	(.L_17 - .L_16)
	.align		4
.L_16:
        /*005c*/ 	.word	index@(.nv.constant0._Z10vector_addPfS_i)
        /*0060*/ 	.short	0x0380
        /*0062*/ 	.short	0x0014


	//----- nvinfo : EIATTR_SW_WAR
	.align		4
.L_17:
        /*0064*/ 	.byte	0x04, 0x36
        /*0066*/ 	.short	(.L_19 - .L_18)
.L_18:
        /*0068*/ 	.word	0x00000008
.L_19:


//--------------------- .nv.callgraph             --------------------------
	.section	.nv.callgraph,"",@"SHT_CUDA_CALLGRAPH"
	.align	4
	.sectionentsize	8
	.align		4
        /*0000*/ 	.word	0x00000000
	.align		4
        /*0004*/ 	.word	0xffffffff
	.align		4
        /*0008*/ 	.word	0x00000000
	.align		4
        /*000c*/ 	.word	0xfffffffe
	.align		4
        /*0010*/ 	.word	0x00000000
	.align		4
        /*0014*/ 	.word	0xfffffffd
	.align		4
        /*0018*/ 	.word	0x00000000
	.align		4
        /*001c*/ 	.word	0xfffffffc


//--------------------- .text._Z10vector_addPfS_i --------------------------
	.section	.text._Z10vector_addPfS_i,"ax",@progbits
	.align	128
        .global         _Z10vector_addPfS_i
        .type           _Z10vector_addPfS_i,@function
        .size           _Z10vector_addPfS_i,(.L_x_1 - _Z10vector_addPfS_i)
        .other          _Z10vector_addPfS_i,@"STO_CUDA_ENTRY STV_DEFAULT"
_Z10vector_addPfS_i:
.text._Z10vector_addPfS_i:
[----:B------:R-:W-:Y:S01]  /*0000*/  LDC R1, c[0x0][0x37c] ;  /* 0x0000df00ff017b82 */ /* 0x000fe20000000800 */
[----:B------:R-:W0:Y:S01]  /*0010*/  S2R R7, SR_TID.X ;  /* 0x0000000000077919 */ /* 0x000e220000002100 */
[----:B------:R-:W0:Y:S01]  /*0020*/  LDCU UR4, c[0x0][0x360] ;  /* 0x00006c00ff0477ac */ /* 0x000e220008000800 */
[----:B------:R-:W0:Y:S01]  /*0030*/  S2R R0, SR_CTAID.X ;  /* 0x0000000000007919 */ /* 0x000e220000002500 */
[----:B------:R-:W1:Y:S01]  /*0040*/  LDCU UR5, c[0x0][0x390] ;  /* 0x00007200ff0577ac */ /* 0x000e620008000800 */
[----:B0-----:R-:W-:-:S05]  /*0050*/  IMAD R7, R0, UR4, R7 ;  /* 0x0000000400077c24 */ /* 0x001fca000f8e0207 */
[----:B-1----:R-:W-:-:S13]  /*0060*/  ISETP.GE.AND P0, PT, R7, UR5, PT ;  /* 0x0000000507007c0c */ /* 0x002fda000bf06270 */
[----:B------:R-:W-:Y:S05]  /*0070*/  @P0 EXIT ;  /* 0x000000000000094d */ /* 0x000fea0003800000 */
[----:B------:R-:W0:Y:S01]  /*0080*/  LDC.64 R4, c[0x0][0x388] ;  /* 0x0000e200ff047b82 */ /* 0x000e220000000a00 */
[----:B------:R-:W1:Y:S07]  /*0090*/  LDCU.64 UR4, c[0x0][0x358] ;  /* 0x00006b00ff0477ac */ /* 0x000e6e0008000a00 */
[----:B------:R-:W2:Y:S01]  /*00a0*/  LDC.64 R2, c[0x0][0x380] ;  /* 0x0000e000ff027b82 */ /* 0x000ea20000000a00 */
[----:B0-----:R-:W-:-:S06]  /*00b0*/  IMAD.WIDE R4, R7, 0x4, R4 ;  /* 0x0000000407047825 */ /* 0x001fcc00078e0204 */
[----:B-1----:R-:W3:Y:S01]  /*00c0*/  LDG.E R5, desc[UR4][R4.64] ;  /* 0x0000000404057981 */ /* 0x002ee2000c1e1900 */
[----:B--2---:R-:W-:-:S05]  /*00d0*/  IMAD.WIDE R2, R7, 0x4, R2 ;  /* 0x0000000407027825 */ /* 0x004fca00078e0202 */
[----:B------:R-:W3:Y:S02]  /*00e0*/  LDG.E R0, desc[UR4][R2.64] ;  /* 0x0000000402007981 */ /* 0x000ee4000c1e1900 */
[----:B---3--:R-:W-:-:S05]  /*00f0*/  FADD R7, R0, R5 ;  /* 0x0000000500077221 */ /* 0x008fca0000000000 */
[----:B------:R-:W-:Y:S01]  /*0100*/  STG.E desc[UR4][R2.64], R7 ;  /* 0x0000000702007986 */ /* 0x000fe2000c101904 */
[----:B------:R-:W-:Y:S05]  /*0110*/  EXIT ;  /* 0x000000000000794d */ /* 0x000fea0003800000 */
.L_x_0:
[----:B------:R-:W-:-:S00]  /*0120*/  BRA `(.L_x_0) ;  /* 0xfffffffc00fc7947 */ /* 0x000fc0000383ffff */
[----:B------:R-:W-:-:S00]  /*0130*/  NOP ;  /* 0x0000000000007918 */ /* 0x000fc00000000000 */
        /* <DEDUP_REMOVED lines=12> */
.L_x_1:


//--------------------- .nv.shared.reserved.0     --------------------------
	.section	.nv.shared.reserved.0,"aw",@nobits
	.weak		__nv_reservedSMEM_offset_0_alias
	.size		__nv_reservedSMEM_offset_0_alias, 0, 64
	.other		__nv_reservedSMEM_offset_0_alias,@"STO_CUDA_RESERVED_SHARED STV_DEFAULT"
__nv_reservedSMEM_offset_0_alias:
	.zero		0
	.zero		64


//--------------------- .nv.constant0._Z10vector_addPfS_i --------------------------
	.section	.nv.constant0._Z10vector_addPfS_i,"a",@progbits
	.sectionflags	@""
	.align	4
.nv.constant0._Z10vector_addPfS_i:
	.zero		916


//--------------------- SYMBOLS --------------------------

	.type		.nv.reservedSmem.offset0,@object
	.size		.nv.reservedSmem.offset0,0x4
